//
// Generated by NVIDIA NVVM Compiler
//
// Compiler Build ID: CL-36424714
// Cuda compilation tools, release 13.0, V13.0.88
// Based on NVVM 20.0.0
//

.version 9.0
.target sm_100
.address_size 64

	// .globl	_Z20inclusive_prefix_sumPfS_

.visible .entry _Z20inclusive_prefix_sumPfS_(
	.param .u64 .ptr .align 1 _Z20inclusive_prefix_sumPfS__param_0,
	.param .u64 .ptr .align 1 _Z20inclusive_prefix_sumPfS__param_1
)
{
	.reg .pred 	%p<9>;
	.reg .b32 	%r<26>;
	.reg .b32 	%f<27>;
	.reg .b64 	%rd<10>;

	ld.param.u64 	%rd2, [_Z20inclusive_prefix_sumPfS__param_0];
	ld.param.u64 	%rd3, [_Z20inclusive_prefix_sumPfS__param_1];
	sub.s64 	%rd4, %rd3, %rd2;
	shr.u64 	%rd5, %rd4, 2;
	cvt.u32.u64 	%r1, %rd5;
	mov.u32 	%r12, %tid.x;
	mov.u32 	%r13, %ctaid.x;
	mov.u32 	%r2, %ntid.x;
	mad.lo.s32 	%r3, %r13, %r2, %r12;
	cvt.rn.f32.s32 	%f1, %r1;
	setp.lt.s32 	%p1, %r1, 1;
	mul.f32 	%f2, %f1, 0f4B000000;
	selp.f32 	%f3, %f2, %f1, %p1;
	selp.f32 	%f4, 0fC1B80000, 0f00000000, %p1;
	mov.b32 	%r14, %f3;
	add.s32 	%r15, %r14, -1059760811;
	and.b32  	%r16, %r15, -8388608;
	sub.s32 	%r17, %r14, %r16;
	mov.b32 	%f5, %r17;
	cvt.rn.f32.s32 	%f6, %r16;
	fma.rn.f32 	%f7, %f6, 0f34000000, %f4;
	add.f32 	%f8, %f5, 0fBF800000;
	fma.rn.f32 	%f9, %f8, 0fBE055027, 0f3E1039F6;
	fma.rn.f32 	%f10, %f9, %f8, 0fBDF8CDCC;
	fma.rn.f32 	%f11, %f10, %f8, 0f3E0F2955;
	fma.rn.f32 	%f12, %f11, %f8, 0fBE2AD8B9;
	fma.rn.f32 	%f13, %f12, %f8, 0f3E4CED0B;
	fma.rn.f32 	%f14, %f13, %f8, 0fBE7FFF22;
	fma.rn.f32 	%f15, %f14, %f8, 0f3EAAAA78;
	fma.rn.f32 	%f16, %f15, %f8, 0fBF000000;
	mul.f32 	%f17, %f8, %f16;
	fma.rn.f32 	%f18, %f17, %f8, %f8;
	fma.rn.f32 	%f19, %f7, 0f3F317218, %f18;
	setp.gt.u32 	%p2, %r14, 2139095039;
	fma.rn.f32 	%f20, %f3, 0f7F800000, 0f7F800000;
	selp.f32 	%f21, %f20, %f19, %p2;
	setp.eq.f32 	%p3, %f3, 0f00000000;
	cvt.rpi.f32.f32 	%f22, %f21;
	selp.f32 	%f23, 0fFF800000, %f22, %p3;
	cvt.rzi.s32.f32 	%r4, %f23;
	setp.lt.s32 	%p4, %r4, 1;
	@%p4 bra 	$L__BB0_8;
	mov.u32 	%r19, %nctaid.x;
	mul.lo.s32 	%r5, %r2, %r19;
	cvta.to.global.u64 	%rd1, %rd2;
	mov.b32 	%r24, 0;
$L__BB0_2:
	setp.ge.s32 	%p5, %r3, %r1;
	@%p5 bra 	$L__BB0_7;
	add.s32 	%r20, %r24, -1;
	mov.b32 	%r21, 1;
	shl.b32 	%r7, %r21, %r20;
	mov.b32 	%r22, -1;
	shl.b32 	%r8, %r22, %r20;
	mul.wide.s32 	%rd8, %r7, 4;
	mov.u32 	%r25, %r3;
$L__BB0_4:
	setp.lt.s32 	%p6, %r25, %r7;
	@%p6 bra 	$L__BB0_6;
	add.s32 	%r23, %r25, %r8;
	mul.wide.s32 	%rd6, %r23, 4;
	add.s64 	%rd7, %rd1, %rd6;
	ld.global.f32 	%f24, [%rd7];
	add.s64 	%rd9, %rd7, %rd8;
	ld.global.f32 	%f25, [%rd9];
	add.f32 	%f26, %f24, %f25;
	st.global.f32 	[%rd9], %f26;
$L__BB0_6:
	add.s32 	%r25, %r25, %r5;
	setp.lt.s32 	%p7, %r25, %r1;
	@%p7 bra 	$L__BB0_4;
$L__BB0_7:
	add.s32 	%r24, %r24, 1;
	setp.ne.s32 	%p8, %r24, %r4;
	@%p8 bra 	$L__BB0_2;
$L__BB0_8:
	ret;

}


// ===== COMPILED SASS (sm_100) =====

	.target	sm_100

	.elftype	@"ET_EXEC"


//--------------------- .note.nv.tkinfo           --------------------------
	.section	.note.nv.tkinfo,"",@"SHT_NOTE"
	.sectionflags	@"SHF_NOTE_NV_TKINFO"
	.tkinfo
        /*0018*/ 	.word	0x00000002
        /*0030*/ 	.string	""
        /*0030*/ 	.string	"ptxas"
        /*0030*/ 	.string	"Cuda compilation tools, release 13.0, V13.0.88"
        /*0030*/ 	.string	"Build cuda_13.0.r13.0/compiler.36424714_0"
        /*0030*/ 	.string	"-arch sm_100 -m 64 "



//--------------------- .note.nv.cuinfo           --------------------------
	.section	.note.nv.cuinfo,"",@"SHT_NOTE"
	.sectionflags	@"SHF_NOTE_NV_CUINFO"
        /*0018*/ 	.short	0x0002
        /*001a*/ 	.short	0x0064
        /*001c*/ 	.short	0x0082
	.zero		2


//--------------------- .nv.info                  --------------------------
	.section	.nv.info,"",@"SHT_CUDA_INFO"
	.align	4


	//----- nvinfo : EIATTR_REGCOUNT
	.align		4
        /*0000*/ 	.byte	0x04, 0x2f
        /*0002*/ 	.short	(.L_1 - .L_0)
	.align		4
.L_0:
        /*0004*/ 	.word	index@(_Z20inclusive_prefix_sumPfS_)
        /*0008*/ 	.word	0x00000011


	//----- nvinfo : EIATTR_FRAME_SIZE
	.align		4
.L_1:
        /*000c*/ 	.byte	0x04, 0x11
        /*000e*/ 	.short	(.L_3 - .L_2)
	.align		4
.L_2:
        /*0010*/ 	.word	index@(_Z20inclusive_prefix_sumPfS_)
        /*0014*/ 	.word	0x00000000


	//----- nvinfo : EIATTR_MIN_STACK_SIZE
	.align		4
.L_3:
        /*0018*/ 	.byte	0x04, 0x12
        /*001a*/ 	.short	(.L_5 - .L_4)
	.align		4
.L_4:
        /*001c*/ 	.word	index@(_Z20inclusive_prefix_sumPfS_)
        /*0020*/ 	.word	0x00000000
.L_5:


//--------------------- .nv.compat                --------------------------
	.section	.nv.compat,"",@"SHT_CUDA_COMPAT_INFO"
	.align	4
        /*0000*/ 	.byte	0x02, 0x09, 0x00, 0x00, 0x02, 0x02, 0x01, 0x00, 0x02, 0x05, 0x05, 0x00, 0x03, 0x07, 0x01, 0x01
        /*0010*/ 	.byte	0x02, 0x03, 0x00, 0x00, 0x02, 0x06, 0x01, 0x00, 0x04, 0x0b, 0x08, 0x00, 0x09, 0x00, 0x00, 0x00
        /*0020*/ 	.byte	0x00, 0x00, 0x00, 0x00


//--------------------- .nv.info._Z20inclusive_prefix_sumPfS_ --------------------------
	.section	.nv.info._Z20inclusive_prefix_sumPfS_,"",@"SHT_CUDA_INFO"
	.sectionflags	@""
	.align	4


	//----- nvinfo : EIATTR_CUDA_API_VERSION
	.align		4
        /*0000*/ 	.byte	0x04, 0x37
        /*0002*/ 	.short	(.L_7 - .L_6)
.L_6:
        /*0004*/ 	.word	0x00000082


	//----- nvinfo : EIATTR_KPARAM_INFO
	.align		4
.L_7:
        /*0008*/ 	.byte	0x04, 0x17
        /*000a*/ 	.short	(.L_9 - .L_8)
.L_8:
        /*000c*/ 	.word	0x00000000
        /*0010*/ 	.short	0x0001
        /*0012*/ 	.short	0x0008
        /*0014*/ 	.byte	0x00, 0xf5, 0x21, 0x00


	//----- nvinfo : EIATTR_KPARAM_INFO
	.align		4
.L_9:
        /*0018*/ 	.byte	0x04, 0x17
        /*001a*/ 	.short	(.L_11 - .L_10)
.L_10:
        /*001c*/ 	.word	0x00000000
        /*0020*/ 	.short	0x0000
        /*0022*/ 	.short	0x0000
        /*0024*/ 	.byte	0x00, 0xf5, 0x21, 0x00


	//----- nvinfo : EIATTR_SPARSE_MMA_MASK
	.align		4
.L_11:
        /*0028*/ 	.byte	0x03, 0x50
        /*002a*/ 	.short	0x0000


	//----- nvinfo : EIATTR_MAXREG_COUNT
	.align		4
        /*002c*/ 	.byte	0x03, 0x1b
        /*002e*/ 	.short	0x00ff


	//----- nvinfo : EIATTR_MERCURY_ISA_VERSION
	.align		4
        /*0030*/ 	.byte	0x03, 0x5f
        /*0032*/ 	.short	0x0101


	//----- nvinfo : EIATTR_VRC_CTA_INIT_COUNT
	.align		4
        /*0034*/ 	.byte	0x02, 0x4a
	.zero		1
	.zero		1


	//----- nvinfo : EIATTR_EXIT_INSTR_OFFSETS
	.align		4
        /*0038*/ 	.byte	0x04, 0x1c
        /*003a*/ 	.short	(.L_13 - .L_12)


	//   ....[0]....
.L_12:
        /*003c*/ 	.word	0x00000270


	//   ....[1]....
        /*0040*/ 	.word	0x00000490


	//----- nvinfo : EIATTR_CRS_STACK_SIZE
	.align		4
.L_13:
        /*0044*/ 	.byte	0x04, 0x1e
        /*0046*/ 	.short	(.L_15 - .L_14)
.L_14:
        /*0048*/ 	.word	0x00000000


	//----- nvinfo : EIATTR_CBANK_PARAM_SIZE
	.align		4
.L_15:
        /*004c*/ 	.byte	0x03, 0x19
        /*004e*/ 	.short	0x0010


	//----- nvinfo : EIATTR_PARAM_CBANK
	.align		4
        /*0050*/ 	.byte	0x04, 0x0a
        /*0052*/ 	.short	(.L_17 - .L_16)
	.align		4
.L_16:
        /*0054*/ 	.word	index@(.nv.constant0._Z20inclusive_prefix_sumPfS_)
        /*0058*/ 	.short	0x0380
        /*005a*/ 	.short	0x0010


	//----- nvinfo : EIATTR_SW_WAR
	.align		4
.L_17:
        /*005c*/ 	.byte	0x04, 0x36
        /*005e*/ 	.short	(.L_19 - .L_18)
.L_18:
        /*0060*/ 	.word	0x00000008
.L_19:


//--------------------- .nv.callgraph             --------------------------
	.section	.nv.callgraph,"",@"SHT_CUDA_CALLGRAPH"
	.align	4
	.sectionentsize	8
	.align		4
        /*0000*/ 	.word	0x00000000
	.align		4
        /*0004*/ 	.word	0xffffffff
	.align		4
        /*0008*/ 	.word	0x00000000
	.align		4
        /*000c*/ 	.word	0xfffffffe
	.align		4
        /*0010*/ 	.word	0x00000000
	.align		4
        /*0014*/ 	.word	0xfffffffd
	.align		4
        /*0018*/ 	.word	0x00000000
	.align		4
        /*001c*/ 	.word	0xfffffffc


//--------------------- .text._Z20inclusive_prefix_sumPfS_ --------------------------
	.section	.text._Z20inclusive_prefix_sumPfS_,"ax",@progbits
	.align	128
        .global         _Z20inclusive_prefix_sumPfS_
        .type           _Z20inclusive_prefix_sumPfS_,@function
        .size           _Z20inclusive_prefix_sumPfS_,(.L_x_7 - _Z20inclusive_prefix_sumPfS_)
        .other          _Z20inclusive_prefix_sumPfS_,@"STO_CUDA_ENTRY STV_DEFAULT"
_Z20inclusive_prefix_sumPfS_:
.text._Z20inclusive_prefix_sumPfS_:
[----:B------:R-:W-:Y:S08]  /*0000*/  LDC R1, c[0x0][0x37c] ;  /* 0x0000df00ff017b82 */ /* 0x000ff00000000800 */
[----:B------:R-:W0:Y:S01]  /*0010*/  LDC.64 R4, c[0x0][0x380] ;  /* 0x0000e000ff047b82 */ /* 0x000e220000000a00 */
[----:B------:R-:W-:Y:S01]  /*0020*/  HFMA2 R7, -RZ, RZ, 1.5048828125, 33.21875 ;  /* 0x3e055027ff077431 */ /* 0x000fe200000001ff */
[----:B------:R-:W1:Y:S06]  /*0030*/  S2R R9, SR_TID.X ;  /* 0x0000000000097919 */ /* 0x000e6c0000002100 */
[----:B------:R-:W0:Y:S08]  /*0040*/  LDC.64 R2, c[0x0][0x388] ;  /* 0x0000e200ff027b82 */ /* 0x000e300000000a00 */
[----:B------:R-:W2:Y:S08]  /*0050*/  LDC R10, c[0x0][0x360] ;  /* 0x0000d800ff0a7b82 */ /* 0x000eb00000000800 */
[----:B------:R-:W3:Y:S01]  /*0060*/  S2UR UR4, SR_CTAID.X ;  /* 0x00000000000479c3 */ /* 0x000ee20000002500 */
[----:B0-----:R-:W-:-:S04]  /*0070*/  IADD3 R0, P0, PT, R2, -R4, RZ ;  /* 0x8000000402007210 */ /* 0x001fc80007f1e0ff */
[----:B------:R-:W-:-:S04]  /*0080*/  IADD3.X R3, PT, PT, R3, ~R5, RZ, P0, !PT ;  /* 0x8000000503037210 */ /* 0x000fc800007fe4ff */
[----:B------:R-:W-:-:S04]  /*0090*/  SHF.R.U64 R0, R0, 0x2, R3 ;  /* 0x0000000200007819 */ /* 0x000fc80000001203 */
[----:B------:R-:W-:Y:S02]  /*00a0*/  ISETP.GE.AND P0, PT, R0, 0x1, PT ;  /* 0x000000010000780c */ /* 0x000fe40003f06270 */
[----:B------:R-:W-:-:S11]  /*00b0*/  I2FP.F32.S32 R2, R0 ;  /* 0x0000000000027245 */ /* 0x000fd60000201400 */
[----:B------:R-:W-:-:S05]  /*00c0*/  @!P0 FMUL R2, R2, 8388608 ;  /* 0x4b00000002028820 */ /* 0x000fca0000400000 */
[----:B------:R-:W-:-:S04]  /*00d0*/  IADD3 R3, PT, PT, R2, -0x3f2aaaab, RZ ;  /* 0xc0d5555502037810 */ /* 0x000fc80007ffe0ff */
[----:B------:R-:W-:-:S04]  /*00e0*/  LOP3.LUT R5, R3, 0xff800000, RZ, 0xc0, !PT ;  /* 0xff80000003057812 */ /* 0x000fc800078ec0ff */
[----:B------:R-:W-:Y:S01]  /*00f0*/  I2FP.F32.S32 R4, R5 ;  /* 0x0000000500047245 */ /* 0x000fe20000201400 */
[----:B------:R-:W-:Y:S02]  /*0100*/  IMAD.IADD R3, R2, 0x1, -R5 ;  /* 0x0000000102037824 */ /* 0x000fe400078e0a05 */
[----:B------:R-:W-:Y:S02]  /*0110*/  IMAD.MOV.U32 R5, RZ, RZ, 0x7f800000 ;  /* 0x7f800000ff057424 */ /* 0x000fe400078e00ff */
[----:B------:R-:W-:-:S04]  /*0120*/  FADD R6, R3, -1 ;  /* 0xbf80000003067421 */ /* 0x000fc80000000000 */
[----:B------:R-:W-:-:S04]  /*0130*/  FFMA R3, R6, -R7, 0.14084610342979431152 ;  /* 0x3e1039f606037423 */ /* 0x000fc80000000807 */
[----:B------:R-:W-:-:S04]  /*0140*/  FFMA R3, R6, R3, -0.12148627638816833496 ;  /* 0xbdf8cdcc06037423 */ /* 0x000fc80000000003 */
[----:B------:R-:W-:-:S04]  /*0150*/  FFMA R3, R6, R3, 0.13980610668659210205 ;  /* 0x3e0f295506037423 */ /* 0x000fc80000000003 */
[----:B------:R-:W-:-:S04]  /*0160*/  FFMA R3, R6, R3, -0.16684235632419586182 ;  /* 0xbe2ad8b906037423 */ /* 0x000fc80000000003 */
[----:B------:R-:W-:-:S04]  /*0170*/  FFMA R3, R6, R3, 0.20012299716472625732 ;  /* 0x3e4ced0b06037423 */ /* 0x000fc80000000003 */
[----:B------:R-:W-:-:S04]  /*0180*/  FFMA R3, R6, R3, -0.24999669194221496582 ;  /* 0xbe7fff2206037423 */ /* 0x000fc80000000003 */
[----:B------:R-:W-:-:S04]  /*0190*/  FFMA R3, R6, R3, 0.33333182334899902344 ;  /* 0x3eaaaa7806037423 */ /* 0x000fc80000000003 */
[----:B------:R-:W-:Y:S01]  /*01a0*/  FFMA R7, R6, R3, -0.5 ;  /* 0xbf00000006077423 */ /* 0x000fe20000000003 */
[----:B------:R-:W-:Y:S02]  /*01b0*/  FSEL R3, RZ, -23, P0 ;  /* 0xc1b80000ff037808 */ /* 0x000fe40000000000 */
[----:B------:R-:W-:Y:S01]  /*01c0*/  ISETP.GT.U32.AND P0, PT, R2, 0x7f7fffff, PT ;  /* 0x7f7fffff0200780c */ /* 0x000fe20003f04070 */
[----:B------:R-:W-:Y:S02]  /*01d0*/  FMUL R7, R6, R7 ;  /* 0x0000000706077220 */ /* 0x000fe40000400000 */
[----:B------:R-:W-:Y:S02]  /*01e0*/  FFMA R3, R4, 1.1920928955078125e-07, R3 ;  /* 0x3400000004037823 */ /* 0x000fe40000000003 */
[----:B------:R-:W-:-:S04]  /*01f0*/  FFMA R6, R6, R7, R6 ;  /* 0x0000000706067223 */ /* 0x000fc80000000006 */
[----:B------:R-:W-:-:S04]  /*0200*/  FFMA R3, R3, 0.69314718246459960938, R6 ;  /* 0x3f31721803037823 */ /* 0x000fc80000000006 */
[C---:B------:R-:W-:Y:S01]  /*0210*/  @P0 FFMA R3, R2.reuse, R5, +INF ;  /* 0x7f80000002030423 */ /* 0x040fe20000000005 */
[----:B------:R-:W-:-:S05]  /*0220*/  FSETP.NEU.AND P0, PT, R2, RZ, PT ;  /* 0x000000ff0200720b */ /* 0x000fca0003f0d000 */
[----:B------:R-:W0:Y:S02]  /*0230*/  FRND.CEIL R3, R3 ;  /* 0x0000000300037307 */ /* 0x000e240000209000 */
[----:B0-----:R-:W-:-:S06]  /*0240*/  FSEL R2, R3, -INF , P0 ;  /* 0xff80000003027808 */ /* 0x001fcc0000000000 */
[----:B------:R-:W0:Y:S02]  /*0250*/  F2I.TRUNC.NTZ R8, R2 ;  /* 0x0000000200087305 */ /* 0x000e24000020f100 */
[----:B0-----:R-:W-:-:S13]  /*0260*/  ISETP.GE.AND P0, PT, R8, 0x1, PT ;  /* 0x000000010800780c */ /* 0x001fda0003f06270 */
[----:B-123--:R-:W-:Y:S05]  /*0270*/  @!P0 EXIT ;  /* 0x000000000000894d */ /* 0x00efea0003800000 */
[----:B------:R-:W0:Y:S01]  /*0280*/  LDCU UR5, c[0x0][0x370] ;  /* 0x00006e00ff0577ac */ /* 0x000e220008000800 */
[C---:B------:R-:W-:Y:S01]  /*0290*/  IMAD R9, R10.reuse, UR4, R9 ;  /* 0x000000040a097c24 */ /* 0x040fe2000f8e0209 */
[----:B------:R-:W1:Y:S01]  /*02a0*/  LDCU.64 UR6, c[0x0][0x358] ;  /* 0x00006b00ff0677ac */ /* 0x000e620008000a00 */
[----:B------:R-:W-:Y:S01]  /*02b0*/  UMOV UR4, URZ ;  /* 0x000000ff00047c82 */ /* 0x000fe20008000000 */
[----:B0-----:R-:W-:-:S07]  /*02c0*/  IMAD R10, R10, UR5, RZ ;  /* 0x000000050a0a7c24 */ /* 0x001fce000f8e02ff */
.L_x_5:
[----:B------:R-:W-:Y:S01]  /*02d0*/  ISETP.GE.AND P0, PT, R9, R0, PT ;  /* 0x000000000900720c */ /* 0x000fe20003f06270 */
[----:B------:R-:W-:-:S12]  /*02e0*/  BSSY.RECONVERGENT B0, `(.L_x_0) ;  /* 0x0000017000007945 */ /* 0x000fd80003800200 */
[----:B0-2---:R-:W-:Y:S05]  /*02f0*/  @P0 BRA `(.L_x_1) ;  /* 0x0000000000540947 */ /* 0x005fea0003800000 */
[----:B------:R-:W0:Y:S01]  /*0300*/  LDC.64 R2, c[0x0][0x380] ;  /* 0x0000e000ff027b82 */ /* 0x000e220000000a00 */
[----:B------:R-:W-:Y:S01]  /*0310*/  UIADD3 UR5, UPT, UPT, UR4, -0x1, URZ ;  /* 0xffffffff04057890 */ /* 0x000fe2000fffe0ff */
[----:B------:R-:W-:Y:S01]  /*0320*/  MOV R4, 0x1 ;  /* 0x0000000100047802 */ /* 0x000fe20000000f00 */
[----:B------:R-:W-:Y:S01]  /*0330*/  IMAD.MOV.U32 R11, RZ, RZ, R9 ;  /* 0x000000ffff0b7224 */ /* 0x000fe200078e0009 */
[----:B------:R-:W-:-:S03]  /*0340*/  MOV R5, 0xffffffff ;  /* 0xffffffff00057802 */ /* 0x000fc60000000f00 */
[----:B------:R-:W-:Y:S02]  /*0350*/  SHF.L.U32 R12, R4, UR5, RZ ;  /* 0x00000005040c7c19 */ /* 0x000fe400080006ff */
[----:B------:R-:W-:-:S07]  /*0360*/  SHF.L.U32 R14, R5, UR5, RZ ;  /* 0x00000005050e7c19 */ /* 0x000fce00080006ff */
.L_x_4:
[----:B------:R-:W-:Y:S01]  /*0370*/  ISETP.GE.AND P0, PT, R11, R12, PT ;  /* 0x0000000c0b00720c */ /* 0x000fe20003f06270 */
[----:B------:R-:W-:-:S12]  /*0380*/  BSSY.RECONVERGENT B1, `(.L_x_2) ;  /* 0x0000009000017945 */ /* 0x000fd80003800200 */
[----:B--2---:R-:W-:Y:S05]  /*0390*/  @!P0 BRA `(.L_x_3) ;  /* 0x00000000001c8947 */ /* 0x004fea0003800000 */
[----:B------:R-:W-:-:S05]  /*03a0*/  IADD3 R5, PT, PT, R14, R11, RZ ;  /* 0x0000000b0e057210 */ /* 0x000fca0007ffe0ff */
[----:B0-----:R-:W-:-:S04]  /*03b0*/  IMAD.WIDE R4, R5, 0x4, R2 ;  /* 0x0000000405047825 */ /* 0x001fc800078e0202 */
[----:B------:R-:W-:Y:S02]  /*03c0*/  IMAD.WIDE R6, R12, 0x4, R4 ;  /* 0x000000040c067825 */ /* 0x000fe400078e0204 */
[----:B-1----:R-:W2:Y:S04]  /*03d0*/  LDG.E R4, desc[UR6][R4.64] ;  /* 0x0000000604047981 */ /* 0x002ea8000c1e1900 */
[----:B------:R-:W2:Y:S02]  /*03e0*/  LDG.E R13, desc[UR6][R6.64] ;  /* 0x00000006060d7981 */ /* 0x000ea4000c1e1900 */
[----:B--2---:R-:W-:-:S05]  /*03f0*/  FADD R13, R4, R13 ;  /* 0x0000000d040d7221 */ /* 0x004fca0000000000 */
[----:B------:R2:W-:Y:S02]  /*0400*/  STG.E desc[UR6][R6.64], R13 ;  /* 0x0000000d06007986 */ /* 0x0005e4000c101906 */
.L_x_3:
[----:B-1----:R-:W-:Y:S05]  /*0410*/  BSYNC.RECONVERGENT B1 ;  /* 0x0000000000017941 */ /* 0x002fea0003800200 */
.L_x_2:
[----:B------:R-:W-:-:S04]  /*0420*/  IADD3 R11, PT, PT, R10, R11, RZ ;  /* 0x0000000b0a0b7210 */ /* 0x000fc80007ffe0ff */
[----:B------:R-:W-:-:S13]  /*0430*/  ISETP.GE.AND P0, PT, R11, R0, PT ;  /* 0x000000000b00720c */ /* 0x000fda0003f06270 */
[----:B------:R-:W-:Y:S05]  /*0440*/  @!P0 BRA `(.L_x_4) ;  /* 0xfffffffc00c88947 */ /* 0x000fea000383ffff */
.L_x_1:
[----:B-1----:R-:W-:Y:S05]  /*0450*/  BSYNC.RECONVERGENT B0 ;  /* 0x0000000000007941 */ /* 0x002fea0003800200 */
.L_x_0:
[----:B------:R-:W-:-:S06]  /*0460*/  UIADD3 UR4, UPT, UPT, UR4, 0x1, URZ ;  /* 0x0000000104047890 */ /* 0x000fcc000fffe0ff */
[----:B------:R-:W-:-:S13]  /*0470*/  ISETP.NE.AND P0, PT, R8, UR4, PT ;  /* 0x0000000408007c0c */ /* 0x000fda000bf05270 */
[----:B------:R-:W-:Y:S05]  /*0480*/  @P0 BRA `(.L_x_5) ;  /* 0xfffffffc00900947 */ /* 0x000fea000383ffff */
[----:B------:R-:W-:Y:S05]  /*0490*/  EXIT ;  /* 0x000000000000794d */ /* 0x000fea0003800000 */
.L_x_6:
[----:B------:R-:W-:-:S00]  /*04a0*/  BRA `(.L_x_6) ;  /* 0xfffffffc00fc7947 */ /* 0x000fc0000383ffff */
[----:B------:R-:W-:-:S00]  /*04b0*/  NOP ;  /* 0x0000000000007918 */ /* 0x000fc00000000000 */
        /* <DEDUP_REMOVED lines=12> */
.L_x_7:


//--------------------- .nv.shared.reserved.0     --------------------------
	.section	.nv.shared.reserved.0,"aw",@nobits
	.weak		__nv_reservedSMEM_offset_0_alias
	.size		__nv_reservedSMEM_offset_0_alias, 0, 64
	.other		__nv_reservedSMEM_offset_0_alias,@"STO_CUDA_RESERVED_SHARED STV_DEFAULT"
__nv_reservedSMEM_offset_0_alias:
	.zero		0
	.zero		64


//--------------------- .nv.constant0._Z20inclusive_prefix_sumPfS_ --------------------------
	.section	.nv.constant0._Z20inclusive_prefix_sumPfS_,"a",@progbits
	.sectionflags	@""
	.align	4
.nv.constant0._Z20inclusive_prefix_sumPfS_:
	.zero		912


//--------------------- SYMBOLS --------------------------

	.type		.nv.reservedSmem.offset0,@object
	.size		.nv.reservedSmem.offset0,0x4
